	.headerflags	@"EF_CUDA_TEXMODE_UNIFIED EF_CUDA_64BIT_ADDRESS EF_CUDA_ACCELERATORS EF_CUDA_SM90 EF_CUDA_VIRTUAL_SM(EF_CUDA_SM90)"
	.elftype	@"ET_EXEC"


//--------------------- .nv.info                  --------------------------
	.section	.nv.info,"",@"SHT_CUDA_INFO"
	.align	4


	//----- nvinfo : EIATTR_REGCOUNT
	.align		4
        /*0000*/ 	.byte	0x04, 0x2f
        /*0002*/ 	.short	(.L_1 - .L_0)
	.align		4
.L_0:
        /*0004*/ 	.word	index@(triton_poi_fused__native_batch_norm_legit_no_training_mul_sigmoid_4)
        /*0008*/ 	.word	0x00000014


	//----- nvinfo : EIATTR_MIN_STACK_SIZE
	.align		4
.L_1:
        /*000c*/ 	.byte	0x04, 0x12
        /*000e*/ 	.short	(.L_3 - .L_2)
	.align		4
.L_2:
        /*0010*/ 	.word	index@(triton_poi_fused__native_batch_norm_legit_no_training_mul_sigmoid_4)
        /*0014*/ 	.word	0x00000000


	//----- nvinfo : EIATTR_FRAME_SIZE
	.align		4
.L_3:
        /*0018*/ 	.byte	0x04, 0x11
        /*001a*/ 	.short	(.L_5 - .L_4)
	.align		4
.L_4:
        /*001c*/ 	.word	index@(triton_poi_fused__native_batch_norm_legit_no_training_mul_sigmoid_4)
        /*0020*/ 	.word	0x00000000


	//----- nvinfo : EIATTR_MIN_STACK_SIZE
	.align		4
.L_5:
        /*0024*/ 	.byte	0x04, 0x12
        /*0026*/ 	.short	(.L_7 - .L_6)
	.align		4
.L_6:
        /*0028*/ 	.word	index@(triton_poi_fused__native_batch_norm_legit_no_training_mul_sigmoid_4)
        /*002c*/ 	.word	0x00000000
.L_7:


//--------------------- .nv.info.triton_poi_fused__native_batch_norm_legit_no_training_mul_sigmoid_4 --------------------------
	.section	.nv.info.triton_poi_fused__native_batch_norm_legit_no_training_mul_sigmoid_4,"",@"SHT_CUDA_INFO"
	.sectionflags	@""
	.align	4


	//----- nvinfo : EIATTR_CUDA_API_VERSION
	.align		4
        /*0000*/ 	.byte	0x04, 0x37
        /*0002*/ 	.short	(.L_9 - .L_8)
.L_8:
        /*0004*/ 	.word	0x0000007c


	//----- nvinfo : EIATTR_KPARAM_INFO
	.align		4
.L_9:
        /*0008*/ 	.byte	0x04, 0x17
        /*000a*/ 	.short	(.L_11 - .L_10)
.L_10:
        /*000c*/ 	.word	0x00000000
        /*0010*/ 	.short	0x0004
        /*0012*/ 	.short	0x0020
        /*0014*/ 	.byte	0x00, 0xf0, 0x11, 0x00


	//----- nvinfo : EIATTR_KPARAM_INFO
	.align		4
.L_11:
        /*0018*/ 	.byte	0x04, 0x17
        /*001a*/ 	.short	(.L_13 - .L_12)
.L_12:
        /*001c*/ 	.word	0x00000000
        /*0020*/ 	.short	0x0003
        /*0022*/ 	.short	0x0018
        /*0024*/ 	.byte	0x00, 0xf4, 0x21, 0x00


	//----- nvinfo : EIATTR_KPARAM_INFO
	.align		4
.L_13:
        /*0028*/ 	.byte	0x04, 0x17
        /*002a*/ 	.short	(.L_15 - .L_14)
.L_14:
        /*002c*/ 	.word	0x00000000
        /*0030*/ 	.short	0x0002
        /*0032*/ 	.short	0x0010
        /*0034*/ 	.byte	0x00, 0xf4, 0x21, 0x00


	//----- nvinfo : EIATTR_KPARAM_INFO
	.align		4
.L_15:
        /*0038*/ 	.byte	0x04, 0x17
        /*003a*/ 	.short	(.L_17 - .L_16)
.L_16:
        /*003c*/ 	.word	0x00000000
        /*0040*/ 	.short	0x0001
        /*0042*/ 	.short	0x0008
        /*0044*/ 	.byte	0x00, 0xf4, 0x21, 0x00


	//----- nvinfo : EIATTR_KPARAM_INFO
	.align		4
.L_17:
        /*0048*/ 	.byte	0x04, 0x17
        /*004a*/ 	.short	(.L_19 - .L_18)
.L_18:
        /*004c*/ 	.word	0x00000000
        /*0050*/ 	.short	0x0000
        /*0052*/ 	.short	0x0000
        /*0054*/ 	.byte	0x00, 0xf4, 0x21, 0x00


	//----- nvinfo : EIATTR_SPARSE_MMA_MASK
	.align		4
.L_19:
        /*0058*/ 	.byte	0x03, 0x50
        /*005a*/ 	.short	0x0000


	//----- nvinfo : EIATTR_MAXREG_COUNT
	.align		4
        /*005c*/ 	.byte	0x03, 0x1b
        /*005e*/ 	.short	0x00ff


	//----- nvinfo : EIATTR_EXIT_INSTR_OFFSETS
	.align		4
        /*0060*/ 	.byte	0x04, 0x1c
        /*0062*/ 	.short	(.L_21 - .L_20)


	//   ....[0]....
.L_20:
        /*0064*/ 	.word	0x00000260


	//   ....[1]....
        /*0068*/ 	.word	0x00000280


	//----- nvinfo : EIATTR_REQNTID
	.align		4
.L_21:
        /*006c*/ 	.byte	0x04, 0x10
        /*006e*/ 	.short	(.L_23 - .L_22)
.L_22:
        /*0070*/ 	.word	0x00000080
        /*0074*/ 	.word	0x00000001
        /*0078*/ 	.word	0x00000001


	//----- nvinfo : EIATTR_CBANK_PARAM_SIZE
	.align		4
.L_23:
        /*007c*/ 	.byte	0x03, 0x19
        /*007e*/ 	.short	0x0024


	//----- nvinfo : EIATTR_PARAM_CBANK
	.align		4
        /*0080*/ 	.byte	0x04, 0x0a
        /*0082*/ 	.short	(.L_25 - .L_24)
	.align		4
.L_24:
        /*0084*/ 	.word	index@(.nv.constant0.triton_poi_fused__native_batch_norm_legit_no_training_mul_sigmoid_4)
        /*0088*/ 	.short	0x0210
        /*008a*/ 	.short	0x0024


	//----- nvinfo : EIATTR_SW_WAR
	.align		4
.L_25:
        /*008c*/ 	.byte	0x04, 0x36
        /*008e*/ 	.short	(.L_27 - .L_26)
.L_26:
        /*0090*/ 	.word	0x00000008
.L_27:


//--------------------- .nv.callgraph             --------------------------
	.section	.nv.callgraph,"",@"SHT_CUDA_CALLGRAPH"
	.align	4
	.sectionentsize	8
	.align		4
        /*0000*/ 	.word	0x00000000
	.align		4
        /*0004*/ 	.word	0xffffffff
	.align		4
        /*0008*/ 	.word	0x00000000
	.align		4
        /*000c*/ 	.word	0xfffffffe
	.align		4
        /*0010*/ 	.word	0x00000000
	.align		4
        /*0014*/ 	.word	0xfffffffd
	.align		4
        /*0018*/ 	.word	0x00000000
	.align		4
        /*001c*/ 	.word	0xfffffffc


//--------------------- .text.triton_poi_fused__native_batch_norm_legit_no_training_mul_sigmoid_4 --------------------------
	.section	.text.triton_poi_fused__native_batch_norm_legit_no_training_mul_sigmoid_4,"ax",@progbits
	.align	128
        .global         triton_poi_fused__native_batch_norm_legit_no_training_mul_sigmoid_4
        .type           triton_poi_fused__native_batch_norm_legit_no_training_mul_sigmoid_4,@function
        .size           triton_poi_fused__native_batch_norm_legit_no_training_mul_sigmoid_4,(.L_x_1 - triton_poi_fused__native_batch_norm_legit_no_training_mul_sigmoid_4)
        .other          triton_poi_fused__native_batch_norm_legit_no_training_mul_sigmoid_4,@"STO_CUDA_ENTRY STV_DEFAULT"
triton_poi_fused__native_batch_norm_legit_no_training_mul_sigmoid_4:
.text.triton_poi_fused__native_batch_norm_legit_no_training_mul_sigmoid_4:
[----:B------:R-:W0:Y:S02]  /*0000*/  LDC R1, c[0x0][0x28] ;  /* 0x00000a00ff017b82 */ /* 0x000e240000000800 */
[----:B------:R-:W1:Y:S01]  /*0010*/  S2R R0, SR_TID.X ;  /* 0x0000000000007919 */ /* 0x000e620000002100 */
[----:B------:R-:W2:Y:S01]  /*0020*/  LDC.64 R2, c[0x0][0x220] ;  /* 0x00008800ff027b82 */ /* 0x000ea20000000a00 */
[----:B------:R-:W-:Y:S01]  /*0030*/  ULDC.64 UR4, c[0x0][0x208] ;  /* 0x0000820000047ab9 */ /* 0x000fe20000000a00 */
[----:B------:R-:W3:Y:S06]  /*0040*/  S2R R11, SR_CTAID.X ;  /* 0x00000000000b7919 */ /* 0x000eec0000002500 */
[----:B------:R-:W4:Y:S08]  /*0050*/  LDC.64 R8, c[0x0][0x218] ;  /* 0x00008600ff087b82 */ /* 0x000f300000000a00 */
[----:B------:R-:W5:Y:S01]  /*0060*/  LDC.64 R4, c[0x0][0x210] ;  /* 0x00008400ff047b82 */ /* 0x000f620000000a00 */
[----:B-1----:R-:W-:Y:S01]  /*0070*/  IMAD.SHL.U32 R0, R0, 0x2, RZ ;  /* 0x0000000200007824 */ /* 0x002fe200078e00ff */
[----:B---3--:R-:W-:-:S04]  /*0080*/  SHF.R.S32.HI R6, RZ, 0x17, R11 ;  /* 0x00000017ff067819 */ /* 0x008fc8000001140b */
[----:B------:R-:W-:Y:S02]  /*0090*/  LOP3.LUT R0, R0, 0xfe, RZ, 0xc0, !PT ;  /* 0x000000fe00007812 */ /* 0x000fe400078ec0ff */
[----:B------:R-:W-:-:S03]  /*00a0*/  SGXT R6, R6, 0x1 ;  /* 0x000000010606781a */ /* 0x000fc60000000200 */
[----:B------:R-:W-:Y:S01]  /*00b0*/  IMAD R7, R11, 0x100, R0 ;  /* 0x000001000b077824 */ /* 0x000fe200078e0200 */
[----:B------:R-:W-:-:S03]  /*00c0*/  CS2R R16, SRZ ;  /* 0x0000000000107805 */ /* 0x000fc6000001ff00 */
[C---:B-----5:R-:W-:Y:S01]  /*00d0*/  IMAD.WIDE R4, R7.reuse, 0x4, R4 ;  /* 0x0000000407047825 */ /* 0x060fe200078e0204 */
[----:B------:R-:W-:Y:S02]  /*00e0*/  SHF.R.S32.HI R0, RZ, 0x1f, R7 ;  /* 0x0000001fff007819 */ /* 0x000fe40000011407 */
[-C--:B------:R-:W-:Y:S02]  /*00f0*/  LEA.HI R10, R6, R7.reuse, RZ, 0x6 ;  /* 0x00000007060a7211 */ /* 0x080fe400078f30ff */
[----:B------:R-:W-:Y:S02]  /*0100*/  LEA.HI R0, R0, R7, RZ, 0x4 ;  /* 0x0000000700007211 */ /* 0x000fe400078f20ff */
[----:B------:R-:W-:Y:S02]  /*0110*/  SHF.R.S32.HI R13, RZ, 0x6, R10 ;  /* 0x00000006ff0d7819 */ /* 0x000fe4000001140a */
[----:B------:R-:W-:Y:S02]  /*0120*/  LOP3.LUT R6, R0, 0xfffffff0, RZ, 0xc0, !PT ;  /* 0xfffffff000067812 */ /* 0x000fe400078ec0ff */
[----:B------:R-:W-:-:S02]  /*0130*/  ISETP.GE.AND P0, PT, R7, 0x100, PT ;  /* 0x000001000700780c */ /* 0x000fc40003f06270 */
[----:B------:R-:W-:Y:S01]  /*0140*/  SHF.R.S32.HI R11, RZ, 0x4, R0 ;  /* 0x00000004ff0b7819 */ /* 0x000fe20000011400 */
[----:B------:R-:W-:Y:S01]  /*0150*/  IMAD.IADD R6, R7, 0x1, -R6 ;  /* 0x0000000107067824 */ /* 0x000fe200078e0a06 */
[----:B------:R-:W-:-:S03]  /*0160*/  HFMA2.MMA R0, -RZ, RZ, 0, 0 ;  /* 0x00000000ff007435 */ /* 0x000fc600000001ff */
[----:B----4-:R-:W-:Y:S01]  /*0170*/  IMAD.WIDE R8, R11, 0x4, R8 ;  /* 0x000000040b087825 */ /* 0x010fe200078e0208 */
[----:B------:R-:W-:Y:S02]  /*0180*/  LEA R15, R13, R6, 0x4 ;  /* 0x000000060d0f7211 */ /* 0x000fe400078e20ff */
[----:B------:R-:W-:Y:S01]  /*0190*/  CS2R R12, SRZ ;  /* 0x00000000000c7805 */ /* 0x000fe2000001ff00 */
[----:B------:R-:W1:Y:S02]  /*01a0*/  LDC.64 R10, c[0x0][0x228] ;  /* 0x00008a00ff0a7b82 */ /* 0x000e640000000a00 */
[----:B--2---:R-:W-:Y:S01]  /*01b0*/  IMAD.WIDE R2, R15, 0x4, R2 ;  /* 0x000000040f027825 */ /* 0x004fe200078e0202 */
[----:B------:R-:W2:Y:S03]  /*01c0*/  @!P0 LDG.E.EL R0, desc[UR4][R8.64] ;  /* 0x0000000408008981 */ /* 0x000ea6000c2e1900 */
[----:B------:R-:W-:Y:S01]  /*01d0*/  IMAD.MOV.U32 R15, RZ, RZ, RZ ;  /* 0x000000ffff0f7224 */ /* 0x000fe200078e00ff */
[----:B------:R-:W2:Y:S04]  /*01e0*/  @!P0 LDG.E.64 R12, desc[UR4][R4.64] ;  /* 0x00000004040c8981 */ /* 0x000ea8000c1e1b00 */
[----:B------:R-:W3:Y:S04]  /*01f0*/  @!P0 LDG.E.EL.64 R16, desc[UR4][R2.64] ;  /* 0x0000000402108981 */ /* 0x000ee8000c2e1b00 */
[----:B------:R-:W4:Y:S01]  /*0200*/  @!P0 LDG.E.EL R15, desc[UR4][R8.64] ;  /* 0x00000004080f8981 */ /* 0x000f22000c2e1900 */
[----:B-1----:R-:W-:-:S04]  /*0210*/  IMAD.WIDE R6, R7, 0x4, R10 ;  /* 0x0000000407067825 */ /* 0x002fc800078e020a */
[----:B--2---:R-:W-:-:S04]  /*0220*/  FMUL R0, R0, R13 ;  /* 0x0000000d00007220 */ /* 0x004fc80000400000 */
[----:B---3--:R-:W-:Y:S01]  /*0230*/  FMUL R17, R0, R17 ;  /* 0x0000001100117220 */ /* 0x008fe20000400000 */
[----:B----4-:R-:W-:-:S04]  /*0240*/  FMUL R15, R15, R12 ;  /* 0x0000000c0f0f7220 */ /* 0x010fc80000400000 */
[----:B------:R-:W-:Y:S01]  /*0250*/  FMUL R16, R15, R16 ;  /* 0x000000100f107220 */ /* 0x000fe20000400000 */
[----:B------:R-:W-:Y:S06]  /*0260*/  @P0 EXIT ;  /* 0x000000000000094d */ /* 0x000fec0003800000 */
[----:B------:R-:W-:Y:S01]  /*0270*/  STG.E.64 desc[UR4][R6.64], R16 ;  /* 0x0000001006007986 */ /* 0x000fe2000c101b04 */
[----:B------:R-:W-:Y:S05]  /*0280*/  EXIT ;  /* 0x000000000000794d */ /* 0x000fea0003800000 */
.L_x_0:
[----:B------:R-:W-:-:S00]  /*0290*/  BRA `(.L_x_0) ;  /* 0xfffffffc00fc7947 */ /* 0x000fc0000383ffff */
[----:B------:R-:W-:-:S00]  /*02a0*/  NOP ;  /* 0x0000000000007918 */ /* 0x000fc00000000000 */
        /* <DEDUP_REMOVED lines=13> */
.L_x_1:


//--------------------- .nv.constant0.triton_poi_fused__native_batch_norm_legit_no_training_mul_sigmoid_4 --------------------------
	.section	.nv.constant0.triton_poi_fused__native_batch_norm_legit_no_training_mul_sigmoid_4,"a",@progbits
	.sectionflags	@""
	.align	4
.nv.constant0.triton_poi_fused__native_batch_norm_legit_no_training_mul_sigmoid_4:
	.zero		564
